	.headerflags	@"EF_CUDA_TEXMODE_UNIFIED EF_CUDA_64BIT_ADDRESS EF_CUDA_ACCELERATORS EF_CUDA_SM90 EF_CUDA_VIRTUAL_SM(EF_CUDA_SM90)"
	.elftype	@"ET_EXEC"


//--------------------- .nv.info                  --------------------------
	.section	.nv.info,"",@"SHT_CUDA_INFO"
	.align	4


	//----- nvinfo : EIATTR_REGCOUNT
	.align		4
        /*0000*/ 	.byte	0x04, 0x2f
        /*0002*/ 	.short	(.L_1 - .L_0)
	.align		4
.L_0:
        /*0004*/ 	.word	index@(triton_poi_fused_div_0)
        /*0008*/ 	.word	0x00000008


	//----- nvinfo : EIATTR_MIN_STACK_SIZE
	.align		4
.L_1:
        /*000c*/ 	.byte	0x04, 0x12
        /*000e*/ 	.short	(.L_3 - .L_2)
	.align		4
.L_2:
        /*0010*/ 	.word	index@(triton_poi_fused_div_0)
        /*0014*/ 	.word	0x00000000


	//----- nvinfo : EIATTR_FRAME_SIZE
	.align		4
.L_3:
        /*0018*/ 	.byte	0x04, 0x11
        /*001a*/ 	.short	(.L_5 - .L_4)
	.align		4
.L_4:
        /*001c*/ 	.word	index@(triton_poi_fused_div_0)
        /*0020*/ 	.word	0x00000000


	//----- nvinfo : EIATTR_MIN_STACK_SIZE
	.align		4
.L_5:
        /*0024*/ 	.byte	0x04, 0x12
        /*0026*/ 	.short	(.L_7 - .L_6)
	.align		4
.L_6:
        /*0028*/ 	.word	index@(triton_poi_fused_div_0)
        /*002c*/ 	.word	0x00000000
.L_7:


//--------------------- .nv.info.triton_poi_fused_div_0 --------------------------
	.section	.nv.info.triton_poi_fused_div_0,"",@"SHT_CUDA_INFO"
	.sectionflags	@""
	.align	4


	//----- nvinfo : EIATTR_CUDA_API_VERSION
	.align		4
        /*0000*/ 	.byte	0x04, 0x37
        /*0002*/ 	.short	(.L_9 - .L_8)
.L_8:
        /*0004*/ 	.word	0x0000007c


	//----- nvinfo : EIATTR_KPARAM_INFO
	.align		4
.L_9:
        /*0008*/ 	.byte	0x04, 0x17
        /*000a*/ 	.short	(.L_11 - .L_10)
.L_10:
        /*000c*/ 	.word	0x00000000
        /*0010*/ 	.short	0x0001
        /*0012*/ 	.short	0x0008
        /*0014*/ 	.byte	0x00, 0xf0, 0x11, 0x00


	//----- nvinfo : EIATTR_KPARAM_INFO
	.align		4
.L_11:
        /*0018*/ 	.byte	0x04, 0x17
        /*001a*/ 	.short	(.L_13 - .L_12)
.L_12:
        /*001c*/ 	.word	0x00000000
        /*0020*/ 	.short	0x0000
        /*0022*/ 	.short	0x0000
        /*0024*/ 	.byte	0x00, 0xf4, 0x21, 0x00


	//----- nvinfo : EIATTR_SPARSE_MMA_MASK
	.align		4
.L_13:
        /*0028*/ 	.byte	0x03, 0x50
        /*002a*/ 	.short	0x0000


	//----- nvinfo : EIATTR_MAXREG_COUNT
	.align		4
        /*002c*/ 	.byte	0x03, 0x1b
        /*002e*/ 	.short	0x00ff


	//----- nvinfo : EIATTR_EXIT_INSTR_OFFSETS
	.align		4
        /*0030*/ 	.byte	0x04, 0x1c
        /*0032*/ 	.short	(.L_15 - .L_14)


	//   ....[0]....
.L_14:
        /*0034*/ 	.word	0x000000f0


	//   ....[1]....
        /*0038*/ 	.word	0x00000130


	//----- nvinfo : EIATTR_REQNTID
	.align		4
.L_15:
        /*003c*/ 	.byte	0x04, 0x10
        /*003e*/ 	.short	(.L_17 - .L_16)
.L_16:
        /*0040*/ 	.word	0x00000080
        /*0044*/ 	.word	0x00000001
        /*0048*/ 	.word	0x00000001


	//----- nvinfo : EIATTR_CRS_STACK_SIZE
	.align		4
.L_17:
        /*004c*/ 	.byte	0x04, 0x1e
        /*004e*/ 	.short	(.L_19 - .L_18)
.L_18:
        /*0050*/ 	.word	0x00000000


	//----- nvinfo : EIATTR_CBANK_PARAM_SIZE
	.align		4
.L_19:
        /*0054*/ 	.byte	0x03, 0x19
        /*0056*/ 	.short	0x000c


	//----- nvinfo : EIATTR_PARAM_CBANK
	.align		4
        /*0058*/ 	.byte	0x04, 0x0a
        /*005a*/ 	.short	(.L_21 - .L_20)
	.align		4
.L_20:
        /*005c*/ 	.word	index@(.nv.constant0.triton_poi_fused_div_0)
        /*0060*/ 	.short	0x0210
        /*0062*/ 	.short	0x000c


	//----- nvinfo : EIATTR_SW_WAR
	.align		4
.L_21:
        /*0064*/ 	.byte	0x04, 0x36
        /*0066*/ 	.short	(.L_23 - .L_22)
.L_22:
        /*0068*/ 	.word	0x00000008
.L_23:


//--------------------- .nv.callgraph             --------------------------
	.section	.nv.callgraph,"",@"SHT_CUDA_CALLGRAPH"
	.align	4
	.sectionentsize	8
	.align		4
        /*0000*/ 	.word	0x00000000
	.align		4
        /*0004*/ 	.word	0xffffffff
	.align		4
        /*0008*/ 	.word	0x00000000
	.align		4
        /*000c*/ 	.word	0xfffffffe
	.align		4
        /*0010*/ 	.word	0x00000000
	.align		4
        /*0014*/ 	.word	0xfffffffd
	.align		4
        /*0018*/ 	.word	0x00000000
	.align		4
        /*001c*/ 	.word	0xfffffffc


//--------------------- .text.triton_poi_fused_div_0 --------------------------
	.section	.text.triton_poi_fused_div_0,"ax",@progbits
	.align	128
        .global         triton_poi_fused_div_0
        .type           triton_poi_fused_div_0,@function
        .size           triton_poi_fused_div_0,(.L_x_3 - triton_poi_fused_div_0)
        .other          triton_poi_fused_div_0,@"STO_CUDA_ENTRY STV_DEFAULT"
triton_poi_fused_div_0:
.text.triton_poi_fused_div_0:
[----:B------:R-:W0:Y:S02]  /*0000*/  LDC R1, c[0x0][0x28] ;  /* 0x00000a00ff017b82 */ /* 0x000e240000000800 */
[----:B------:R-:W1:Y:S01]  /*0010*/  S2R R0, SR_TID.X ;  /* 0x0000000000007919 */ /* 0x000e620000002100 */
[----:B------:R-:W2:Y:S01]  /*0020*/  LDC.64 R2, c[0x0][0x210] ;  /* 0x00008400ff027b82 */ /* 0x000ea20000000a00 */
[----:B------:R-:W-:Y:S01]  /*0030*/  ULDC.64 UR4, c[0x0][0x208] ;  /* 0x0000820000047ab9 */ /* 0x000fe20000000a00 */
[----:B------:R-:W-:Y:S01]  /*0040*/  BSSY B0, `(.L_x_0) ;  /* 0x000000a000007945 */ /* 0x000fe20003800000 */
[----:B------:R-:W3:Y:S01]  /*0050*/  S2R R5, SR_CTAID.X ;  /* 0x0000000000057919 */ /* 0x000ee20000002500 */
[----:B-1----:R-:W-:-:S04]  /*0060*/  SHF.L.U32 R0, R0, 0x1, RZ ;  /* 0x0000000100007819 */ /* 0x002fc800000006ff */
[----:B------:R-:W-:-:S04]  /*0070*/  LOP3.LUT R0, R0, 0xfe, RZ, 0xc0, !PT ;  /* 0x000000fe00007812 */ /* 0x000fc800078ec0ff */
[----:B---3--:R-:W-:-:S04]  /*0080*/  LEA R5, R5, R0, 0x8 ;  /* 0x0000000005057211 */ /* 0x008fc800078e40ff */
[C---:B------:R-:W-:Y:S01]  /*0090*/  ISETP.GE.AND P0, PT, R5.reuse, 0x100, PT ;  /* 0x000001000500780c */ /* 0x040fe20003f06270 */
[----:B--2---:R-:W-:Y:S01]  /*00a0*/  IMAD.WIDE R2, R5, 0x4, R2 ;  /* 0x0000000405027825 */ /* 0x004fe200078e0202 */
[----:B------:R-:W-:-:S11]  /*00b0*/  CS2R R4, SRZ ;  /* 0x0000000000047805 */ /* 0x000fd6000001ff00 */
[----:B------:R-:W-:Y:S05]  /*00c0*/  @P0 BRA `(.L_x_1) ;  /* 0x0000000000040947 */ /* 0x000fea0003800000 */
[----:B------:R1:W5:Y:S02]  /*00d0*/  LDG.E.64 R4, desc[UR4][R2.64] ;  /* 0x0000000402047981 */ /* 0x000364000c1e1b00 */
.L_x_1:
[----:B------:R-:W-:Y:S05]  /*00e0*/  BSYNC B0 ;  /* 0x0000000000007941 */ /* 0x000fea0003800000 */
.L_x_0:
[----:B------:R-:W-:Y:S05]  /*00f0*/  @P0 EXIT ;  /* 0x000000000000094d */ /* 0x000fea0003800000 */
[----:B-----5:R-:W-:Y:S01]  /*0100*/  FMUL R4, R4, 0.25 ;  /* 0x3e80000004047820 */ /* 0x020fe20000400000 */
[----:B------:R-:W-:-:S05]  /*0110*/  FMUL R5, R5, 0.25 ;  /* 0x3e80000005057820 */ /* 0x000fca0000400000 */
[----:B------:R-:W-:Y:S01]  /*0120*/  STG.E.64 desc[UR4][R2.64], R4 ;  /* 0x0000000402007986 */ /* 0x000fe2000c101b04 */
[----:B------:R-:W-:Y:S05]  /*0130*/  EXIT ;  /* 0x000000000000794d */ /* 0x000fea0003800000 */
.L_x_2:
[----:B------:R-:W-:-:S00]  /*0140*/  BRA `(.L_x_2) ;  /* 0xfffffffc00fc7947 */ /* 0x000fc0000383ffff */
[----:B------:R-:W-:-:S00]  /*0150*/  NOP ;  /* 0x0000000000007918 */ /* 0x000fc00000000000 */
        /* <DEDUP_REMOVED lines=10> */
.L_x_3:


//--------------------- .nv.constant0.triton_poi_fused_div_0 --------------------------
	.section	.nv.constant0.triton_poi_fused_div_0,"a",@progbits
	.sectionflags	@""
	.align	4
.nv.constant0.triton_poi_fused_div_0:
	.zero		540
